//
// Generated by NVIDIA NVVM Compiler
//
// Compiler Build ID: CL-36424714
// Cuda compilation tools, release 13.0, V13.0.88
// Based on NVVM 20.0.0
//

.version 9.0
.target sm_100
.address_size 64

	// .globl	_Z4factv
.extern .func  (.param .b32 func_retval0) vprintf
(
	.param .b64 vprintf_param_0,
	.param .b64 vprintf_param_1
)
;
.global .align 1 .b8 $str[8] = {37, 100, 33, 61, 37, 100, 10};

.visible .entry _Z4factv()
{
	.local .align 8 .b8 	__local_depot0[8];
	.reg .b64 	%SP;
	.reg .b64 	%SPL;
	.reg .pred 	%p<5>;
	.reg .b32 	%r<45>;
	.reg .b64 	%rd<5>;

	mov.u64 	%SPL, __local_depot0;
	cvta.local.u64 	%SP, %SPL;
	mov.u32 	%r24, %tid.x;
	add.s32 	%r1, %r24, 1;
	and.b32  	%r2, %r1, 3;
	setp.lt.u32 	%p1, %r24, 3;
	mov.b32 	%r42, 1;
	mov.u32 	%r44, %r42;
	@%p1 bra 	$L__BB0_4;
	and.b32  	%r27, %r1, 2044;
	neg.s32 	%r35, %r27;
	mov.b32 	%r44, 1;
	mov.b32 	%r36, 2;
$L__BB0_2:
	add.s32 	%r28, %r36, -1;
	mul.lo.s32 	%r29, %r28, %r44;
	add.s32 	%r30, %r36, 2;
	mul.lo.s32 	%r31, %r36, %r29;
	mad.lo.s32 	%r32, %r31, %r36, %r31;
	mul.lo.s32 	%r44, %r30, %r32;
	add.s32 	%r36, %r36, 4;
	add.s32 	%r35, %r35, 4;
	setp.ne.s32 	%p2, %r35, 0;
	@%p2 bra 	$L__BB0_2;
	add.s32 	%r42, %r36, -1;
$L__BB0_4:
	setp.eq.s32 	%p3, %r2, 0;
	@%p3 bra 	$L__BB0_7;
	neg.s32 	%r41, %r2;
$L__BB0_6:
	.pragma "nounroll";
	mul.lo.s32 	%r44, %r42, %r44;
	add.s32 	%r42, %r42, 1;
	add.s32 	%r41, %r41, 1;
	setp.ne.s32 	%p4, %r41, 0;
	@%p4 bra 	$L__BB0_6;
$L__BB0_7:
	add.u64 	%rd1, %SP, 0;
	add.u64 	%rd2, %SPL, 0;
	st.local.v2.u32 	[%rd2], {%r1, %r44};
	mov.u64 	%rd3, $str;
	cvta.global.u64 	%rd4, %rd3;
	{ // callseq 0, 0
	.param .b64 param0;
	st.param.b64 	[param0], %rd4;
	.param .b64 param1;
	st.param.b64 	[param1], %rd1;
	.param .b32 retval0;
	call.uni (retval0), 
	vprintf, 
	(
	param0, 
	param1
	);
	ld.param.b32 	%r33, [retval0];
	} // callseq 0
	ret;

}


// ===== COMPILED SASS (sm_100) =====

	.target	sm_100

	.elftype	@"ET_EXEC"


//--------------------- .note.nv.tkinfo           --------------------------
	.section	.note.nv.tkinfo,"",@"SHT_NOTE"
	.sectionflags	@"SHF_NOTE_NV_TKINFO"
	.tkinfo
        /*0018*/ 	.word	0x00000002
        /*0030*/ 	.string	""
        /*0030*/ 	.string	"ptxas"
        /*0030*/ 	.string	"Cuda compilation tools, release 13.0, V13.0.88"
        /*0030*/ 	.string	"Build cuda_13.0.r13.0/compiler.36424714_0"
        /*0030*/ 	.string	"-arch sm_100 -m 64 "



//--------------------- .note.nv.cuinfo           --------------------------
	.section	.note.nv.cuinfo,"",@"SHT_NOTE"
	.sectionflags	@"SHF_NOTE_NV_CUINFO"
        /*0018*/ 	.short	0x0002
        /*001a*/ 	.short	0x0064
        /*001c*/ 	.short	0x0082
	.zero		2


//--------------------- .nv.info                  --------------------------
	.section	.nv.info,"",@"SHT_CUDA_INFO"
	.align	4


	//----- nvinfo : EIATTR_REGCOUNT
	.align		4
        /*0000*/ 	.byte	0x04, 0x2f
        /*0002*/ 	.short	(.L_2 - .L_1)
	.align		4
.L_1:
        /*0004*/ 	.word	index@(_Z4factv)
        /*0008*/ 	.word	0x00000018


	//----- nvinfo : EIATTR_FRAME_SIZE
	.align		4
.L_2:
        /*000c*/ 	.byte	0x04, 0x11
        /*000e*/ 	.short	(.L_4 - .L_3)
	.align		4
.L_3:
        /*0010*/ 	.word	index@(_Z4factv)
        /*0014*/ 	.word	0x00000008


	//----- nvinfo : EIATTR_MIN_STACK_SIZE
	.align		4
.L_4:
        /*0018*/ 	.byte	0x04, 0x12
        /*001a*/ 	.short	(.L_6 - .L_5)
	.align		4
.L_5:
        /*001c*/ 	.word	index@(_Z4factv)
        /*0020*/ 	.word	0x00000008
.L_6:


//--------------------- .nv.compat                --------------------------
	.section	.nv.compat,"",@"SHT_CUDA_COMPAT_INFO"
	.align	4
        /*0000*/ 	.byte	0x02, 0x09, 0x00, 0x00, 0x02, 0x02, 0x01, 0x00, 0x02, 0x05, 0x05, 0x00, 0x03, 0x07, 0x01, 0x01
        /*0010*/ 	.byte	0x02, 0x03, 0x00, 0x00, 0x02, 0x06, 0x01, 0x00, 0x04, 0x0b, 0x08, 0x00, 0x09, 0x00, 0x00, 0x00
        /*0020*/ 	.byte	0x00, 0x00, 0x00, 0x00


//--------------------- .nv.info._Z4factv         --------------------------
	.section	.nv.info._Z4factv,"",@"SHT_CUDA_INFO"
	.sectionflags	@""
	.align	4


	//----- nvinfo : EIATTR_CUDA_API_VERSION
	.align		4
        /*0000*/ 	.byte	0x04, 0x37
        /*0002*/ 	.short	(.L_8 - .L_7)
.L_7:
        /*0004*/ 	.word	0x00000082


	//----- nvinfo : EIATTR_SPARSE_MMA_MASK
	.align		4
.L_8:
        /*0008*/ 	.byte	0x03, 0x50
        /*000a*/ 	.short	0x0000


	//----- nvinfo : EIATTR_MAXREG_COUNT
	.align		4
        /*000c*/ 	.byte	0x03, 0x1b
        /*000e*/ 	.short	0x00ff


	//----- nvinfo : EIATTR_EXTERNS
	.align		4
        /*0010*/ 	.byte	0x04, 0x0f
        /*0012*/ 	.short	(.L_10 - .L_9)


	//   ....[0]....
	.align		4
.L_9:
        /*0014*/ 	.word	index@(vprintf)


	//----- nvinfo : EIATTR_MERCURY_ISA_VERSION
	.align		4
.L_10:
        /*0018*/ 	.byte	0x03, 0x5f
        /*001a*/ 	.short	0x0101


	//----- nvinfo : EIATTR_VRC_CTA_INIT_COUNT
	.align		4
        /*001c*/ 	.byte	0x02, 0x4a
	.zero		1
	.zero		1


	//----- nvinfo : EIATTR_SYSCALL_OFFSETS
	.align		4
        /*0020*/ 	.byte	0x04, 0x46
        /*0022*/ 	.short	(.L_12 - .L_11)


	//   ....[0]....
.L_11:
        /*0024*/ 	.word	0x00000700


	//----- nvinfo : EIATTR_EXIT_INSTR_OFFSETS
	.align		4
.L_12:
        /*0028*/ 	.byte	0x04, 0x1c
        /*002a*/ 	.short	(.L_14 - .L_13)


	//   ....[0]....
.L_13:
        /*002c*/ 	.word	0x00000710


	//----- nvinfo : EIATTR_CRS_STACK_SIZE
	.align		4
.L_14:
        /*0030*/ 	.byte	0x04, 0x1e
        /*0032*/ 	.short	(.L_16 - .L_15)
.L_15:
        /*0034*/ 	.word	0x00000000


	//----- nvinfo : EIATTR_SW_WAR
	.align		4
.L_16:
        /*0038*/ 	.byte	0x04, 0x36
        /*003a*/ 	.short	(.L_18 - .L_17)
.L_17:
        /*003c*/ 	.word	0x00000008
.L_18:


//--------------------- .nv.callgraph             --------------------------
	.section	.nv.callgraph,"",@"SHT_CUDA_CALLGRAPH"
	.align	4
	.sectionentsize	8
	.align		4
        /*0000*/ 	.word	0x00000000
	.align		4
        /*0004*/ 	.word	0xffffffff
	.align		4
        /*0008*/ 	.word	index@(_Z4factv)
	.align		4
        /*000c*/ 	.word	index@(vprintf)
	.align		4
        /*0010*/ 	.word	0x00000000
	.align		4
        /*0014*/ 	.word	0xfffffffe
	.align		4
        /*0018*/ 	.word	0x00000000
	.align		4
        /*001c*/ 	.word	0xfffffffd
	.align		4
        /*0020*/ 	.word	0x00000000
	.align		4
        /*0024*/ 	.word	0xfffffffc


//--------------------- .nv.constant4             --------------------------
	.section	.nv.constant4,"a",@progbits
	.align	8
	.align		8
.nv.constant4:
        /*0000*/ 	.dword	vprintf
	.align		8
        /*0008*/ 	.dword	$str


//--------------------- .text._Z4factv            --------------------------
	.section	.text._Z4factv,"ax",@progbits
	.align	128
        .global         _Z4factv
        .type           _Z4factv,@function
        .size           _Z4factv,(.L_x_15 - _Z4factv)
        .other          _Z4factv,@"STO_CUDA_ENTRY STV_DEFAULT"
_Z4factv:
.text._Z4factv:
[----:B------:R-:W0:Y:S01]  /*0000*/  LDC R1, c[0x0][0x37c] ;  /* 0x0000df00ff017b82 */ /* 0x000e220000000800 */
[----:B------:R-:W1:Y:S01]  /*0010*/  S2R R2, SR_TID.X ;  /* 0x0000000000027919 */ /* 0x000e620000002100 */
[----:B------:R-:W2:Y:S01]  /*0020*/  LDCU UR4, c[0x0][0x2f8] ;  /* 0x00005f00ff0477ac */ /* 0x000ea20008000800 */
[----:B0-----:R-:W-:Y:S01]  /*0030*/  IADD3 R1, PT, PT, R1, -0x8, RZ ;  /* 0xfffffff801017810 */ /* 0x001fe20007ffe0ff */
[----:B------:R-:W-:Y:S01]  /*0040*/  BSSY.RECONVERGENT B1, `(.L_x_0) ;  /* 0x000005a000017945 */ /* 0x000fe20003800200 */
[----:B------:R-:W-:Y:S01]  /*0050*/  HFMA2 R8, -RZ, RZ, 0, 5.9604644775390625e-08 ;  /* 0x00000001ff087431 */ /* 0x000fe200000001ff */
[----:B------:R-:W0:Y:S01]  /*0060*/  LDCU UR5, c[0x0][0x2fc] ;  /* 0x00005f80ff0577ac */ /* 0x000e220008000800 */
[----:B------:R-:W-:Y:S01]  /*0070*/  IMAD.MOV.U32 R3, RZ, RZ, 0x1 ;  /* 0x00000001ff037424 */ /* 0x000fe200078e00ff */
[----:B--2---:R-:W-:-:S04]  /*0080*/  IADD3 R6, P1, PT, R1, UR4, RZ ;  /* 0x0000000401067c10 */ /* 0x004fc8000ff3e0ff */
[----:B0-----:R-:W-:Y:S02]  /*0090*/  IADD3.X R7, PT, PT, RZ, UR5, RZ, P1, !PT ;  /* 0x00000005ff077c10 */ /* 0x001fe40008ffe4ff */
[C---:B-1----:R-:W-:Y:S01]  /*00a0*/  ISETP.GE.U32.AND P0, PT, R2.reuse, 0x3, PT ;  /* 0x000000030200780c */ /* 0x042fe20003f06070 */
[----:B------:R-:W-:-:S05]  /*00b0*/  VIADD R2, R2, 0x1 ;  /* 0x0000000102027836 */ /* 0x000fca0000000000 */
[----:B------:R-:W-:-:S07]  /*00c0*/  LOP3.LUT R4, R2, 0x3, RZ, 0xc0, !PT ;  /* 0x0000000302047812 */ /* 0x000fce00078ec0ff */
[----:B------:R-:W-:Y:S05]  /*00d0*/  @!P0 BRA `(.L_x_1) ;  /* 0x0000000400408947 */ /* 0x000fea0003800000 */
[----:B------:R-:W-:Y:S01]  /*00e0*/  LOP3.LUT R0, R2, 0x7fc, RZ, 0xc0, !PT ;  /* 0x000007fc02007812 */ /* 0x000fe200078ec0ff */
[----:B------:R-:W-:Y:S01]  /*00f0*/  BSSY.RECONVERGENT B0, `(.L_x_2) ;  /* 0x000004d000007945 */ /* 0x000fe20003800200 */
[----:B------:R-:W-:Y:S01]  /*0100*/  MOV R5, 0x2 ;  /* 0x0000000200057802 */ /* 0x000fe20000000f00 */
[----:B------:R-:W-:Y:S02]  /*0110*/  IMAD.MOV.U32 R3, RZ, RZ, 0x1 ;  /* 0x00000001ff037424 */ /* 0x000fe400078e00ff */
[----:B------:R-:W-:-:S05]  /*0120*/  IMAD.MOV R0, RZ, RZ, -R0 ;  /* 0x000000ffff007224 */ /* 0x000fca00078e0a00 */
[----:B------:R-:W-:-:S13]  /*0130*/  ISETP.GE.AND P0, PT, R0, RZ, PT ;  /* 0x000000ff0000720c */ /* 0x000fda0003f06270 */
[----:B------:R-:W-:Y:S05]  /*0140*/  @P0 BRA `(.L_x_3) ;  /* 0x0000000000f40947 */ /* 0x000fea0003800000 */
[----:B------:R-:W-:Y:S01]  /*0150*/  IADD3 R8, PT, PT, -R0, RZ, RZ ;  /* 0x000000ff00087210 */ /* 0x000fe20007ffe1ff */
[----:B------:R-:W-:Y:S01]  /*0160*/  BSSY.RECONVERGENT B2, `(.L_x_4) ;  /* 0x0000024000027945 */ /* 0x000fe20003800200 */
[----:B------:R-:W-:Y:S02]  /*0170*/  PLOP3.LUT P0, PT, PT, PT, PT, 0x80, 0x8 ;  /* 0x000000000008781c */ /* 0x000fe40003f0f070 */
[----:B------:R-:W-:-:S13]  /*0180*/  ISETP.GT.AND P1, PT, R8, 0xc, PT ;  /* 0x0000000c0800780c */ /* 0x000fda0003f24270 */
[----:B------:R-:W-:Y:S05]  /*0190*/  @!P1 BRA `(.L_x_5) ;  /* 0x0000000000809947 */ /* 0x000fea0003800000 */
[----:B------:R-:W-:-:S13]  /*01a0*/  PLOP3.LUT P0, PT, PT, PT, PT, 0x8, 0x80 ;  /* 0x000000000080781c */ /* 0x000fda0003f0e170 */
.L_x_6:
[C---:B------:R-:W-:Y:S01]  /*01b0*/  IADD3 R8, PT, PT, R5.reuse, -0x1, RZ ;  /* 0xffffffff05087810 */ /* 0x040fe20007ffe0ff */
[----:B------:R-:W-:Y:S01]  /*01c0*/  VIADD R0, R0, 0x10 ;  /* 0x0000001000007836 */ /* 0x000fe20000000000 */
[----:B------:R-:W-:-:S03]  /*01d0*/  IADD3 R10, PT, PT, R5, 0x3, RZ ;  /* 0x00000003050a7810 */ /* 0x000fc60007ffe0ff */
[----:B------:R-:W-:Y:S01]  /*01e0*/  IMAD R8, R8, R3, RZ ;  /* 0x0000000308087224 */ /* 0x000fe200078e02ff */
[----:B------:R-:W-:Y:S01]  /*01f0*/  ISETP.GE.AND P1, PT, R0, -0xc, PT ;  /* 0xfffffff40000780c */ /* 0x000fe20003f26270 */
[----:B------:R-:W-:Y:S02]  /*0200*/  VIADD R3, R5, 0x2 ;  /* 0x0000000205037836 */ /* 0x000fe40000000000 */
[----:B------:R-:W-:-:S04]  /*0210*/  IMAD R8, R8, R5, RZ ;  /* 0x0000000508087224 */ /* 0x000fc800078e02ff */
[----:B------:R-:W-:-:S04]  /*0220*/  IMAD R8, R8, R5, R8 ;  /* 0x0000000508087224 */ /* 0x000fc800078e0208 */
[----:B------:R-:W-:Y:S01]  /*0230*/  IMAD R3, R3, R8, RZ ;  /* 0x0000000803037224 */ /* 0x000fe200078e02ff */
[----:B------:R-:W-:-:S03]  /*0240*/  IADD3 R8, PT, PT, R5, 0x4, RZ ;  /* 0x0000000405087810 */ /* 0x000fc60007ffe0ff */
[----:B------:R-:W-:Y:S01]  /*0250*/  IMAD R3, R3, R10, RZ ;  /* 0x0000000a03037224 */ /* 0x000fe200078e02ff */
[----:B------:R-:W-:-:S03]  /*0260*/  IADD3 R10, PT, PT, R5, 0x7, RZ ;  /* 0x00000007050a7810 */ /* 0x000fc60007ffe0ff */
[C---:B------:R-:W-:Y:S02]  /*0270*/  IMAD R9, R8.reuse, R3, RZ ;  /* 0x0000000308097224 */ /* 0x040fe400078e02ff */
[----:B------:R-:W-:Y:S02]  /*0280*/  VIADD R3, R5, 0x6 ;  /* 0x0000000605037836 */ /* 0x000fe40000000000 */
        /* <DEDUP_REMOVED lines=10> */
[----:B------:R-:W-:-:S04]  /*0330*/  IMAD R3, R3, R10, RZ ;  /* 0x0000000a03037224 */ /* 0x000fc800078e02ff */
[C---:B------:R-:W-:Y:S01]  /*0340*/  IMAD R9, R8.reuse, R3, RZ ;  /* 0x0000000308097224 */ /* 0x040fe200078e02ff */
[C---:B------:R-:W-:Y:S02]  /*0350*/  IADD3 R3, PT, PT, R5.reuse, 0xe, RZ ;  /* 0x0000000e05037810 */ /* 0x040fe40007ffe0ff */
[----:B------:R-:W-:Y:S01]  /*0360*/  IADD3 R5, PT, PT, R5, 0x10, RZ ;  /* 0x0000001005057810 */ /* 0x000fe20007ffe0ff */
[----:B------:R-:W-:-:S04]  /*0370*/  IMAD R8, R8, R9, R9 ;  /* 0x0000000908087224 */ /* 0x000fc800078e0209 */
[----:B------:R-:W-:Y:S01]  /*0380*/  IMAD R3, R3, R8, RZ ;  /* 0x0000000803037224 */ /* 0x000fe200078e02ff */
[----:B------:R-:W-:Y:S06]  /*0390*/  @!P1 BRA `(.L_x_6) ;  /* 0xfffffffc00849947 */ /* 0x000fec000383ffff */
.L_x_5:
[----:B------:R-:W-:Y:S05]  /*03a0*/  BSYNC.RECONVERGENT B2 ;  /* 0x0000000000027941 */ /* 0x000fea0003800200 */
.L_x_4:
[----:B------:R-:W-:Y:S01]  /*03b0*/  IMAD.MOV R8, RZ, RZ, -R0 ;  /* 0x000000ffff087224 */ /* 0x000fe200078e0a00 */
[----:B------:R-:W-:Y:S04]  /*03c0*/  BSSY.RECONVERGENT B2, `(.L_x_7) ;  /* 0x0000013000027945 */ /* 0x000fe80003800200 */
[----:B------:R-:W-:-:S13]  /*03d0*/  ISETP.GT.AND P1, PT, R8, 0x4, PT ;  /* 0x000000040800780c */ /* 0x000fda0003f24270 */
[----:B------:R-:W-:Y:S05]  /*03e0*/  @!P1 BRA `(.L_x_8) ;  /* 0x0000000000409947 */ /* 0x000fea0003800000 */
[C---:B------:R-:W-:Y:S01]  /*03f0*/  IADD3 R8, PT, PT, R5.reuse, -0x1, RZ ;  /* 0xffffffff05087810 */ /* 0x040fe20007ffe0ff */
[----:B------:R-:W-:Y:S01]  /*0400*/  VIADD R10, R5, 0x3 ;  /* 0x00000003050a7836 */ /* 0x000fe20000000000 */
[----:B------:R-:W-:Y:S01]  /*0410*/  PLOP3.LUT P0, PT, PT, PT, PT, 0x8, 0x80 ;  /* 0x000000000080781c */ /* 0x000fe20003f0e170 */
[----:B------:R-:W-:Y:S02]  /*0420*/  VIADD R0, R0, 0x8 ;  /* 0x0000000800007836 */ /* 0x000fe40000000000 */
[----:B------:R-:W-:Y:S01]  /*0430*/  IMAD R8, R3, R8, RZ ;  /* 0x0000000803087224 */ /* 0x000fe200078e02ff */
[----:B------:R-:W-:-:S03]  /*0440*/  IADD3 R3, PT, PT, R5, 0x2, RZ ;  /* 0x0000000205037810 */ /* 0x000fc60007ffe0ff */
[----:B------:R-:W-:-:S04]  /*0450*/  IMAD R8, R5, R8, RZ ;  /* 0x0000000805087224 */ /* 0x000fc800078e02ff */
        /* <DEDUP_REMOVED lines=8> */
[----:B------:R-:W-:-:S07]  /*04e0*/  IMAD R3, R3, R8, RZ ;  /* 0x0000000803037224 */ /* 0x000fce00078e02ff */
.L_x_8:
[----:B------:R-:W-:Y:S05]  /*04f0*/  BSYNC.RECONVERGENT B2 ;  /* 0x0000000000027941 */ /* 0x000fea0003800200 */
.L_x_7:
[----:B------:R-:W-:-:S13]  /*0500*/  ISETP.NE.OR P0, PT, R0, RZ, P0 ;  /* 0x000000ff0000720c */ /* 0x000fda0000705670 */
[----:B------:R-:W-:Y:S05]  /*0510*/  @!P0 BRA `(.L_x_9) ;  /* 0x0000000000288947 */ /* 0x000fea0003800000 */
.L_x_3:
[----:B------:R-:W-:Y:S01]  /*0520*/  VIADD R0, R0, 0x4 ;  /* 0x0000000400007836 */ /* 0x000fe20000000000 */
[----:B------:R-:W-:-:S04]  /*0530*/  IADD3 R8, PT, PT, R5, -0x1, RZ ;  /* 0xffffffff05087810 */ /* 0x000fc80007ffe0ff */
[----:B------:R-:W-:Y:S01]  /*0540*/  ISETP.NE.AND P0, PT, R0, RZ, PT ;  /* 0x000000ff0000720c */ /* 0x000fe20003f05270 */
[----:B------:R-:W-:Y:S01]  /*0550*/  IMAD R8, R8, R3, RZ ;  /* 0x0000000308087224 */ /* 0x000fe200078e02ff */
[----:B------:R-:W-:-:S03]  /*0560*/  IADD3 R3, PT, PT, R5, 0x2, RZ ;  /* 0x0000000205037810 */ /* 0x000fc60007ffe0ff */
[----:B------:R-:W-:-:S04]  /*0570*/  IMAD R8, R8, R5, RZ ;  /* 0x0000000508087224 */ /* 0x000fc800078e02ff */
[----:B------:R-:W-:Y:S01]  /*0580*/  IMAD R8, R8, R5, R8 ;  /* 0x0000000508087224 */ /* 0x000fe200078e0208 */
[----:B------:R-:W-:-:S03]  /*0590*/  IADD3 R5, PT, PT, R5, 0x4, RZ ;  /* 0x0000000405057810 */ /* 0x000fc60007ffe0ff */
[----:B------:R-:W-:Y:S01]  /*05a0*/  IMAD R3, R3, R8, RZ ;  /* 0x0000000803037224 */ /* 0x000fe200078e02ff */
[----:B------:R-:W-:Y:S06]  /*05b0*/  @P0 BRA `(.L_x_3) ;  /* 0xfffffffc00d80947 */ /* 0x000fec000383ffff */
.L_x_9:
[----:B------:R-:W-:Y:S05]  /*05c0*/  BSYNC.RECONVERGENT B0 ;  /* 0x0000000000007941 */ /* 0x000fea0003800200 */
.L_x_2:
[----:B------:R-:W-:-:S07]  /*05d0*/  VIADD R8, R5, 0xffffffff ;  /* 0xffffffff05087836 */ /* 0x000fce0000000000 */
.L_x_1:
[----:B------:R-:W-:Y:S05]  /*05e0*/  BSYNC.RECONVERGENT B1 ;  /* 0x0000000000017941 */ /* 0x000fea0003800200 */
.L_x_0:
[----:B------:R-:W-:Y:S01]  /*05f0*/  ISETP.NE.AND P0, PT, R4, RZ, PT ;  /* 0x000000ff0400720c */ /* 0x000fe20003f05270 */
[----:B------:R-:W-:Y:S01]  /*0600*/  BSSY.RECONVERGENT B0, `(.L_x_10) ;  /* 0x0000009000007945 */ /* 0x000fe20003800200 */
[----:B------:R-:W-:-:S11]  /*0610*/  MOV R0, 0x0 ;  /* 0x0000000000007802 */ /* 0x000fd60000000f00 */
[----:B------:R-:W-:Y:S05]  /*0620*/  @!P0 BRA `(.L_x_11) ;  /* 0x0000000000188947 */ /* 0x000fea0003800000 */
[----:B------:R-:W-:-:S07]  /*0630*/  IADD3 R4, PT, PT, -R4, RZ, RZ ;  /* 0x000000ff04047210 */ /* 0x000fce0007ffe1ff */
.L_x_12:
[----:B------:R-:W-:Y:S01]  /*0640*/  IADD3 R4, PT, PT, R4, 0x1, RZ ;  /* 0x0000000104047810 */ /* 0x000fe20007ffe0ff */
[----:B------:R-:W-:Y:S02]  /*0650*/  IMAD R3, R3, R8, RZ ;  /* 0x0000000803037224 */ /* 0x000fe400078e02ff */
[----:B------:R-:W-:Y:S01]  /*0660*/  VIADD R8, R8, 0x1 ;  /* 0x0000000108087836 */ /* 0x000fe20000000000 */
[----:B------:R-:W-:-:S13]  /*0670*/  ISETP.NE.AND P0, PT, R4, RZ, PT ;  /* 0x000000ff0400720c */ /* 0x000fda0003f05270 */
[----:B------:R-:W-:Y:S05]  /*0680*/  @P0 BRA `(.L_x_12) ;  /* 0xfffffffc00ec0947 */ /* 0x000fea000383ffff */
.L_x_11:
[----:B------:R-:W-:Y:S05]  /*0690*/  BSYNC.RECONVERGENT B0 ;  /* 0x0000000000007941 */ /* 0x000fea0003800200 */
.L_x_10:
[----:B------:R0:W1:Y:S01]  /*06a0*/  LDC.64 R8, c[0x4][R0] ;  /* 0x0100000000087b82 */ /* 0x0000620000000a00 */
[----:B------:R0:W-:Y:S01]  /*06b0*/  STL.64 [R1], R2 ;  /* 0x0000000201007387 */ /* 0x0001e20000100a00 */
[----:B------:R-:W2:Y:S02]  /*06c0*/  LDCU.64 UR4, c[0x4][0x8] ;  /* 0x01000100ff0477ac */ /* 0x000ea40008000a00 */
[----:B--2---:R-:W-:Y:S02]  /*06d0*/  MOV R4, UR4 ;  /* 0x0000000400047c02 */ /* 0x004fe40008000f00 */
[----:B0-----:R-:W-:-:S07]  /*06e0*/  MOV R5, UR5 ;  /* 0x0000000500057c02 */ /* 0x001fce0008000f00 */
[----:B------:R-:W-:-:S07]  /*06f0*/  LEPC R20, `(.L_x_13) ;  /* 0x000000001014794e */ /* 0x000fce0000000000 */
[----:B-1----:R-:W-:Y:S05]  /*0700*/  CALL.ABS.NOINC R8 ;  /* 0x0000000008007343 */ /* 0x002fea0003c00000 */
.L_x_13:
[----:B------:R-:W-:Y:S05]  /*0710*/  EXIT ;  /* 0x000000000000794d */ /* 0x000fea0003800000 */
.L_x_14:
[----:B------:R-:W-:-:S00]  /*0720*/  BRA `(.L_x_14) ;  /* 0xfffffffc00fc7947 */ /* 0x000fc0000383ffff */
[----:B------:R-:W-:-:S00]  /*0730*/  NOP ;  /* 0x0000000000007918 */ /* 0x000fc00000000000 */
        /* <DEDUP_REMOVED lines=12> */
.L_x_15:


//--------------------- .nv.global.init           --------------------------
	.section	.nv.global.init,"aw",@progbits
.nv.global.init:
	.type		$str,@object
	.size		$str,(.L_0 - $str)
$str:
        /*0000*/ 	.byte	0x25, 0x64, 0x21, 0x3d, 0x25, 0x64, 0x0a, 0x00
.L_0:


//--------------------- .nv.shared.reserved.0     --------------------------
	.section	.nv.shared.reserved.0,"aw",@nobits
	.weak		__nv_reservedSMEM_offset_0_alias
	.size		__nv_reservedSMEM_offset_0_alias, 0, 64
	.other		__nv_reservedSMEM_offset_0_alias,@"STO_CUDA_RESERVED_SHARED STV_DEFAULT"
__nv_reservedSMEM_offset_0_alias:
	.zero		0
	.zero		64


//--------------------- .nv.constant0._Z4factv    --------------------------
	.section	.nv.constant0._Z4factv,"a",@progbits
	.sectionflags	@""
	.align	4
.nv.constant0._Z4factv:
	.zero		896


//--------------------- SYMBOLS --------------------------

	.type		.nv.reservedSmem.offset0,@object
	.size		.nv.reservedSmem.offset0,0x4
	.type		vprintf,@function
